//
// Generated by NVIDIA NVVM Compiler
//
// Compiler Build ID: CL-36424714
// Cuda compilation tools, release 13.0, V13.0.88
// Based on NVVM 20.0.0
//

.version 9.0
.target sm_100
.address_size 64

	// .globl	_Z19LinearSVMEvaluationPfS_fiiiiiS_
// _ZZ19LinearSVMEvaluationPfS_fiiiiiS_E3sum has been demoted

.visible .entry _Z19LinearSVMEvaluationPfS_fiiiiiS_(
	.param .u64 .ptr .align 1 _Z19LinearSVMEvaluationPfS_fiiiiiS__param_0,
	.param .u64 .ptr .align 1 _Z19LinearSVMEvaluationPfS_fiiiiiS__param_1,
	.param .f32 _Z19LinearSVMEvaluationPfS_fiiiiiS__param_2,
	.param .u32 _Z19LinearSVMEvaluationPfS_fiiiiiS__param_3,
	.param .u32 _Z19LinearSVMEvaluationPfS_fiiiiiS__param_4,
	.param .u32 _Z19LinearSVMEvaluationPfS_fiiiiiS__param_5,
	.param .u32 _Z19LinearSVMEvaluationPfS_fiiiiiS__param_6,
	.param .u32 _Z19LinearSVMEvaluationPfS_fiiiiiS__param_7,
	.param .u64 .ptr .align 1 _Z19LinearSVMEvaluationPfS_fiiiiiS__param_8
)
{
	.reg .pred 	%p<14>;
	.reg .b32 	%r<117>;
	.reg .b32 	%f<94>;
	.reg .b64 	%rd<101>;
	// demoted variable
	.shared .align 4 .b8 _ZZ19LinearSVMEvaluationPfS_fiiiiiS_E3sum[16];
	ld.param.u64 	%rd8, [_Z19LinearSVMEvaluationPfS_fiiiiiS__param_0];
	ld.param.u64 	%rd9, [_Z19LinearSVMEvaluationPfS_fiiiiiS__param_1];
	ld.param.f32 	%f1, [_Z19LinearSVMEvaluationPfS_fiiiiiS__param_2];
	ld.param.u32 	%r69, [_Z19LinearSVMEvaluationPfS_fiiiiiS__param_3];
	ld.param.u32 	%r70, [_Z19LinearSVMEvaluationPfS_fiiiiiS__param_5];
	ld.param.u32 	%r71, [_Z19LinearSVMEvaluationPfS_fiiiiiS__param_7];
	cvta.to.global.u64 	%rd1, %rd9;
	cvta.to.global.u64 	%rd2, %rd8;
	mov.u32 	%r1, %tid.x;
	mov.u32 	%r116, %ntid.x;
	mul.lo.s32 	%r3, %r71, %r70;
	setp.lt.s32 	%p1, %r3, 1;
	shl.b32 	%r72, %r1, 2;
	mov.u32 	%r73, _ZZ19LinearSVMEvaluationPfS_fiiiiiS_E3sum;
	add.s32 	%r4, %r73, %r72;
	@%p1 bra 	$L__BB0_13;
	setp.lt.u32 	%p2, %r3, 16;
	mov.b32 	%r96, 0;
	@%p2 bra 	$L__BB0_4;
	and.b32  	%r75, %r3, 2147483632;
	neg.s32 	%r115, %r75;
	add.s32 	%r114, %r1, %r116;
	shl.b32 	%r76, %r116, 1;
	add.s32 	%r113, %r1, %r76;
	mad.lo.s32 	%r112, %r116, 3, %r1;
	shl.b32 	%r77, %r116, 2;
	add.s32 	%r111, %r1, %r77;
	mad.lo.s32 	%r110, %r116, 5, %r1;
	mad.lo.s32 	%r109, %r116, 6, %r1;
	mad.lo.s32 	%r108, %r116, 7, %r1;
	shl.b32 	%r78, %r116, 3;
	add.s32 	%r107, %r1, %r78;
	mad.lo.s32 	%r106, %r116, 9, %r1;
	mad.lo.s32 	%r105, %r116, 10, %r1;
	mad.lo.s32 	%r104, %r116, 11, %r1;
	mad.lo.s32 	%r103, %r116, 12, %r1;
	mad.lo.s32 	%r102, %r116, 13, %r1;
	mad.lo.s32 	%r101, %r116, 14, %r1;
	mad.lo.s32 	%r100, %r116, 15, %r1;
	mov.u32 	%r99, %r1;
$L__BB0_3:
	.pragma "nounroll";
	and.b32  	%r96, %r3, 2147483632;
	mul.wide.u32 	%rd10, %r99, 4;
	add.s64 	%rd11, %rd2, %rd10;
	ld.global.f32 	%f2, [%rd11];
	add.s64 	%rd12, %rd1, %rd10;
	ld.global.f32 	%f3, [%rd12];
	mul.f32 	%f4, %f2, %f3;
	st.shared.f32 	[%r4], %f4;
	bar.sync 	0;
	mul.wide.u32 	%rd13, %r114, 4;
	add.s64 	%rd14, %rd2, %rd13;
	ld.global.f32 	%f5, [%rd14];
	add.s64 	%rd15, %rd1, %rd13;
	ld.global.f32 	%f6, [%rd15];
	mul.f32 	%f7, %f5, %f6;
	st.shared.f32 	[%r4], %f7;
	bar.sync 	0;
	mul.wide.u32 	%rd16, %r113, 4;
	add.s64 	%rd17, %rd2, %rd16;
	ld.global.f32 	%f8, [%rd17];
	add.s64 	%rd18, %rd1, %rd16;
	ld.global.f32 	%f9, [%rd18];
	mul.f32 	%f10, %f8, %f9;
	st.shared.f32 	[%r4], %f10;
	bar.sync 	0;
	mul.wide.u32 	%rd19, %r112, 4;
	add.s64 	%rd20, %rd2, %rd19;
	ld.global.f32 	%f11, [%rd20];
	add.s64 	%rd21, %rd1, %rd19;
	ld.global.f32 	%f12, [%rd21];
	mul.f32 	%f13, %f11, %f12;
	st.shared.f32 	[%r4], %f13;
	bar.sync 	0;
	mul.wide.u32 	%rd22, %r111, 4;
	add.s64 	%rd23, %rd2, %rd22;
	ld.global.f32 	%f14, [%rd23];
	add.s64 	%rd24, %rd1, %rd22;
	ld.global.f32 	%f15, [%rd24];
	mul.f32 	%f16, %f14, %f15;
	st.shared.f32 	[%r4], %f16;
	bar.sync 	0;
	mul.wide.u32 	%rd25, %r110, 4;
	add.s64 	%rd26, %rd2, %rd25;
	ld.global.f32 	%f17, [%rd26];
	add.s64 	%rd27, %rd1, %rd25;
	ld.global.f32 	%f18, [%rd27];
	mul.f32 	%f19, %f17, %f18;
	st.shared.f32 	[%r4], %f19;
	bar.sync 	0;
	mul.wide.u32 	%rd28, %r109, 4;
	add.s64 	%rd29, %rd2, %rd28;
	ld.global.f32 	%f20, [%rd29];
	add.s64 	%rd30, %rd1, %rd28;
	ld.global.f32 	%f21, [%rd30];
	mul.f32 	%f22, %f20, %f21;
	st.shared.f32 	[%r4], %f22;
	bar.sync 	0;
	mul.wide.u32 	%rd31, %r108, 4;
	add.s64 	%rd32, %rd2, %rd31;
	ld.global.f32 	%f23, [%rd32];
	add.s64 	%rd33, %rd1, %rd31;
	ld.global.f32 	%f24, [%rd33];
	mul.f32 	%f25, %f23, %f24;
	st.shared.f32 	[%r4], %f25;
	bar.sync 	0;
	mul.wide.u32 	%rd34, %r107, 4;
	add.s64 	%rd35, %rd2, %rd34;
	ld.global.f32 	%f26, [%rd35];
	add.s64 	%rd36, %rd1, %rd34;
	ld.global.f32 	%f27, [%rd36];
	mul.f32 	%f28, %f26, %f27;
	st.shared.f32 	[%r4], %f28;
	bar.sync 	0;
	mul.wide.u32 	%rd37, %r106, 4;
	add.s64 	%rd38, %rd2, %rd37;
	ld.global.f32 	%f29, [%rd38];
	add.s64 	%rd39, %rd1, %rd37;
	ld.global.f32 	%f30, [%rd39];
	mul.f32 	%f31, %f29, %f30;
	st.shared.f32 	[%r4], %f31;
	bar.sync 	0;
	mul.wide.u32 	%rd40, %r105, 4;
	add.s64 	%rd41, %rd2, %rd40;
	ld.global.f32 	%f32, [%rd41];
	add.s64 	%rd42, %rd1, %rd40;
	ld.global.f32 	%f33, [%rd42];
	mul.f32 	%f34, %f32, %f33;
	st.shared.f32 	[%r4], %f34;
	bar.sync 	0;
	mul.wide.u32 	%rd43, %r104, 4;
	add.s64 	%rd44, %rd2, %rd43;
	ld.global.f32 	%f35, [%rd44];
	add.s64 	%rd45, %rd1, %rd43;
	ld.global.f32 	%f36, [%rd45];
	mul.f32 	%f37, %f35, %f36;
	st.shared.f32 	[%r4], %f37;
	bar.sync 	0;
	mul.wide.u32 	%rd46, %r103, 4;
	add.s64 	%rd47, %rd2, %rd46;
	ld.global.f32 	%f38, [%rd47];
	add.s64 	%rd48, %rd1, %rd46;
	ld.global.f32 	%f39, [%rd48];
	mul.f32 	%f40, %f38, %f39;
	st.shared.f32 	[%r4], %f40;
	bar.sync 	0;
	mul.wide.u32 	%rd49, %r102, 4;
	add.s64 	%rd50, %rd2, %rd49;
	ld.global.f32 	%f41, [%rd50];
	add.s64 	%rd51, %rd1, %rd49;
	ld.global.f32 	%f42, [%rd51];
	mul.f32 	%f43, %f41, %f42;
	st.shared.f32 	[%r4], %f43;
	bar.sync 	0;
	mul.wide.u32 	%rd52, %r101, 4;
	add.s64 	%rd53, %rd2, %rd52;
	ld.global.f32 	%f44, [%rd53];
	add.s64 	%rd54, %rd1, %rd52;
	ld.global.f32 	%f45, [%rd54];
	mul.f32 	%f46, %f44, %f45;
	st.shared.f32 	[%r4], %f46;
	bar.sync 	0;
	mul.wide.u32 	%rd55, %r100, 4;
	add.s64 	%rd56, %rd2, %rd55;
	ld.global.f32 	%f47, [%rd56];
	add.s64 	%rd57, %rd1, %rd55;
	ld.global.f32 	%f48, [%rd57];
	mul.f32 	%f49, %f47, %f48;
	st.shared.f32 	[%r4], %f49;
	bar.sync 	0;
	add.s32 	%r115, %r115, 16;
	shl.b32 	%r79, %r116, 4;
	add.s32 	%r114, %r114, %r79;
	add.s32 	%r113, %r113, %r79;
	add.s32 	%r112, %r112, %r79;
	add.s32 	%r111, %r111, %r79;
	add.s32 	%r110, %r110, %r79;
	add.s32 	%r109, %r109, %r79;
	add.s32 	%r108, %r108, %r79;
	add.s32 	%r107, %r107, %r79;
	add.s32 	%r106, %r106, %r79;
	add.s32 	%r105, %r105, %r79;
	add.s32 	%r104, %r104, %r79;
	add.s32 	%r103, %r103, %r79;
	add.s32 	%r102, %r102, %r79;
	add.s32 	%r101, %r101, %r79;
	add.s32 	%r100, %r100, %r79;
	add.s32 	%r99, %r99, %r79;
	setp.eq.s32 	%p3, %r115, 0;
	@%p3 bra 	$L__BB0_4;
	bra.uni 	$L__BB0_3;
$L__BB0_4:
	and.b32  	%r22, %r3, 15;
	setp.eq.s32 	%p4, %r22, 0;
	@%p4 bra 	$L__BB0_13;
	and.b32  	%r23, %r3, 7;
	setp.lt.u32 	%p5, %r22, 8;
	@%p5 bra 	$L__BB0_7;
	mad.lo.s32 	%r80, %r96, %r116, %r1;
	mul.wide.u32 	%rd58, %r80, 4;
	add.s64 	%rd59, %rd2, %rd58;
	ld.global.f32 	%f50, [%rd59];
	add.s64 	%rd60, %rd1, %rd58;
	ld.global.f32 	%f51, [%rd60];
	mul.f32 	%f52, %f50, %f51;
	st.shared.f32 	[%r4], %f52;
	bar.sync 	0;
	add.s32 	%r81, %r80, %r116;
	mul.wide.u32 	%rd61, %r81, 4;
	add.s64 	%rd62, %rd2, %rd61;
	ld.global.f32 	%f53, [%rd62];
	add.s64 	%rd63, %rd1, %rd61;
	ld.global.f32 	%f54, [%rd63];
	mul.f32 	%f55, %f53, %f54;
	st.shared.f32 	[%r4], %f55;
	bar.sync 	0;
	add.s32 	%r82, %r81, %r116;
	mul.wide.u32 	%rd64, %r82, 4;
	add.s64 	%rd65, %rd2, %rd64;
	ld.global.f32 	%f56, [%rd65];
	add.s64 	%rd66, %rd1, %rd64;
	ld.global.f32 	%f57, [%rd66];
	mul.f32 	%f58, %f56, %f57;
	st.shared.f32 	[%r4], %f58;
	bar.sync 	0;
	add.s32 	%r83, %r82, %r116;
	mul.wide.u32 	%rd67, %r83, 4;
	add.s64 	%rd68, %rd2, %rd67;
	ld.global.f32 	%f59, [%rd68];
	add.s64 	%rd69, %rd1, %rd67;
	ld.global.f32 	%f60, [%rd69];
	mul.f32 	%f61, %f59, %f60;
	st.shared.f32 	[%r4], %f61;
	bar.sync 	0;
	add.s32 	%r84, %r83, %r116;
	mul.wide.u32 	%rd70, %r84, 4;
	add.s64 	%rd71, %rd2, %rd70;
	ld.global.f32 	%f62, [%rd71];
	add.s64 	%rd72, %rd1, %rd70;
	ld.global.f32 	%f63, [%rd72];
	mul.f32 	%f64, %f62, %f63;
	st.shared.f32 	[%r4], %f64;
	bar.sync 	0;
	add.s32 	%r85, %r84, %r116;
	mul.wide.u32 	%rd73, %r85, 4;
	add.s64 	%rd74, %rd2, %rd73;
	ld.global.f32 	%f65, [%rd74];
	add.s64 	%rd75, %rd1, %rd73;
	ld.global.f32 	%f66, [%rd75];
	mul.f32 	%f67, %f65, %f66;
	st.shared.f32 	[%r4], %f67;
	bar.sync 	0;
	add.s32 	%r86, %r85, %r116;
	mul.wide.u32 	%rd76, %r86, 4;
	add.s64 	%rd77, %rd2, %rd76;
	ld.global.f32 	%f68, [%rd77];
	add.s64 	%rd78, %rd1, %rd76;
	ld.global.f32 	%f69, [%rd78];
	mul.f32 	%f70, %f68, %f69;
	st.shared.f32 	[%r4], %f70;
	bar.sync 	0;
	add.s32 	%r87, %r86, %r116;
	mul.wide.u32 	%rd79, %r87, 4;
	add.s64 	%rd80, %rd2, %rd79;
	ld.global.f32 	%f71, [%rd80];
	add.s64 	%rd81, %rd1, %rd79;
	ld.global.f32 	%f72, [%rd81];
	mul.f32 	%f73, %f71, %f72;
	st.shared.f32 	[%r4], %f73;
	bar.sync 	0;
	add.s32 	%r96, %r96, 8;
$L__BB0_7:
	setp.eq.s32 	%p6, %r23, 0;
	@%p6 bra 	$L__BB0_13;
	and.b32  	%r26, %r3, 3;
	setp.lt.u32 	%p7, %r23, 4;
	@%p7 bra 	$L__BB0_10;
	mad.lo.s32 	%r88, %r96, %r116, %r1;
	mul.wide.u32 	%rd82, %r88, 4;
	add.s64 	%rd83, %rd2, %rd82;
	ld.global.f32 	%f74, [%rd83];
	add.s64 	%rd84, %rd1, %rd82;
	ld.global.f32 	%f75, [%rd84];
	mul.f32 	%f76, %f74, %f75;
	st.shared.f32 	[%r4], %f76;
	bar.sync 	0;
	add.s32 	%r89, %r88, %r116;
	mul.wide.u32 	%rd85, %r89, 4;
	add.s64 	%rd86, %rd2, %rd85;
	ld.global.f32 	%f77, [%rd86];
	add.s64 	%rd87, %rd1, %rd85;
	ld.global.f32 	%f78, [%rd87];
	mul.f32 	%f79, %f77, %f78;
	st.shared.f32 	[%r4], %f79;
	bar.sync 	0;
	add.s32 	%r90, %r89, %r116;
	mul.wide.u32 	%rd88, %r90, 4;
	add.s64 	%rd89, %rd2, %rd88;
	ld.global.f32 	%f80, [%rd89];
	add.s64 	%rd90, %rd1, %rd88;
	ld.global.f32 	%f81, [%rd90];
	mul.f32 	%f82, %f80, %f81;
	st.shared.f32 	[%r4], %f82;
	bar.sync 	0;
	add.s32 	%r91, %r90, %r116;
	mul.wide.u32 	%rd91, %r91, 4;
	add.s64 	%rd92, %rd2, %rd91;
	ld.global.f32 	%f83, [%rd92];
	add.s64 	%rd93, %rd1, %rd91;
	ld.global.f32 	%f84, [%rd93];
	mul.f32 	%f85, %f83, %f84;
	st.shared.f32 	[%r4], %f85;
	bar.sync 	0;
	add.s32 	%r96, %r96, 4;
$L__BB0_10:
	setp.eq.s32 	%p8, %r26, 0;
	@%p8 bra 	$L__BB0_13;
	mad.lo.s32 	%r92, %r116, %r96, %r1;
	mul.wide.u32 	%rd100, %r92, 4;
	mul.wide.u32 	%rd4, %r116, 4;
	neg.s32 	%r98, %r26;
$L__BB0_12:
	.pragma "nounroll";
	add.s64 	%rd94, %rd2, %rd100;
	ld.global.f32 	%f86, [%rd94];
	add.s64 	%rd95, %rd1, %rd100;
	ld.global.f32 	%f87, [%rd95];
	mul.f32 	%f88, %f86, %f87;
	st.shared.f32 	[%r4], %f88;
	bar.sync 	0;
	add.s64 	%rd100, %rd100, %rd4;
	add.s32 	%r98, %r98, 1;
	setp.ne.s32 	%p9, %r98, 0;
	@%p9 bra 	$L__BB0_12;
$L__BB0_13:
	setp.lt.u32 	%p10, %r116, 2;
	@%p10 bra 	$L__BB0_17;
$L__BB0_14:
	shr.u32 	%r68, %r116, 1;
	setp.ge.u32 	%p11, %r1, %r68;
	@%p11 bra 	$L__BB0_16;
	shl.b32 	%r93, %r68, 2;
	add.s32 	%r94, %r4, %r93;
	ld.shared.f32 	%f89, [%r94];
	ld.shared.f32 	%f90, [%r4];
	add.f32 	%f91, %f89, %f90;
	st.shared.f32 	[%r4], %f91;
$L__BB0_16:
	bar.sync 	0;
	setp.gt.u32 	%p12, %r116, 3;
	mov.u32 	%r116, %r68;
	@%p12 bra 	$L__BB0_14;
$L__BB0_17:
	setp.ne.s32 	%p13, %r1, 0;
	@%p13 bra 	$L__BB0_19;
	ld.param.u64 	%rd99, [_Z19LinearSVMEvaluationPfS_fiiiiiS__param_8];
	ld.shared.f32 	%f92, [_ZZ19LinearSVMEvaluationPfS_fiiiiiS_E3sum];
	add.f32 	%f93, %f1, %f92;
	st.shared.f32 	[_ZZ19LinearSVMEvaluationPfS_fiiiiiS_E3sum], %f93;
	cvta.to.global.u64 	%rd96, %rd99;
	mul.wide.s32 	%rd97, %r69, 4;
	add.s64 	%rd98, %rd96, %rd97;
	st.global.f32 	[%rd98], %f93;
$L__BB0_19:
	ret;

}


// ===== COMPILED SASS (sm_100) =====

	.target	sm_100

	.elftype	@"ET_EXEC"


//--------------------- .note.nv.tkinfo           --------------------------
	.section	.note.nv.tkinfo,"",@"SHT_NOTE"
	.sectionflags	@"SHF_NOTE_NV_TKINFO"
	.tkinfo
        /*0018*/ 	.word	0x00000002
        /*0030*/ 	.string	""
        /*0030*/ 	.string	"ptxas"
        /*0030*/ 	.string	"Cuda compilation tools, release 13.0, V13.0.88"
        /*0030*/ 	.string	"Build cuda_13.0.r13.0/compiler.36424714_0"
        /*0030*/ 	.string	"-arch sm_100 -m 64 "



//--------------------- .note.nv.cuinfo           --------------------------
	.section	.note.nv.cuinfo,"",@"SHT_NOTE"
	.sectionflags	@"SHF_NOTE_NV_CUINFO"
        /*0018*/ 	.short	0x0002
        /*001a*/ 	.short	0x0064
        /*001c*/ 	.short	0x0082
	.zero		2


//--------------------- .nv.info                  --------------------------
	.section	.nv.info,"",@"SHT_CUDA_INFO"
	.align	4


	//----- nvinfo : EIATTR_REGCOUNT
	.align		4
        /*0000*/ 	.byte	0x04, 0x2f
        /*0002*/ 	.short	(.L_1 - .L_0)
	.align		4
.L_0:
        /*0004*/ 	.word	index@(_Z19LinearSVMEvaluationPfS_fiiiiiS_)
        /*0008*/ 	.word	0x00000020


	//----- nvinfo : EIATTR_FRAME_SIZE
	.align		4
.L_1:
        /*000c*/ 	.byte	0x04, 0x11
        /*000e*/ 	.short	(.L_3 - .L_2)
	.align		4
.L_2:
        /*0010*/ 	.word	index@(_Z19LinearSVMEvaluationPfS_fiiiiiS_)
        /*0014*/ 	.word	0x00000000


	//----- nvinfo : EIATTR_MIN_STACK_SIZE
	.align		4
.L_3:
        /*0018*/ 	.byte	0x04, 0x12
        /*001a*/ 	.short	(.L_5 - .L_4)
	.align		4
.L_4:
        /*001c*/ 	.word	index@(_Z19LinearSVMEvaluationPfS_fiiiiiS_)
        /*0020*/ 	.word	0x00000000
.L_5:


//--------------------- .nv.compat                --------------------------
	.section	.nv.compat,"",@"SHT_CUDA_COMPAT_INFO"
	.align	4
        /*0000*/ 	.byte	0x02, 0x09, 0x00, 0x00, 0x02, 0x02, 0x01, 0x00, 0x02, 0x05, 0x05, 0x00, 0x03, 0x07, 0x01, 0x01
        /*0010*/ 	.byte	0x02, 0x03, 0x00, 0x00, 0x02, 0x06, 0x01, 0x00, 0x04, 0x0b, 0x08, 0x00, 0x09, 0x00, 0x00, 0x00
        /*0020*/ 	.byte	0x00, 0x00, 0x00, 0x00


//--------------------- .nv.info._Z19LinearSVMEvaluationPfS_fiiiiiS_ --------------------------
	.section	.nv.info._Z19LinearSVMEvaluationPfS_fiiiiiS_,"",@"SHT_CUDA_INFO"
	.sectionflags	@""
	.align	4


	//----- nvinfo : EIATTR_CUDA_API_VERSION
	.align		4
        /*0000*/ 	.byte	0x04, 0x37
        /*0002*/ 	.short	(.L_7 - .L_6)
.L_6:
        /*0004*/ 	.word	0x00000082


	//----- nvinfo : EIATTR_KPARAM_INFO
	.align		4
.L_7:
        /*0008*/ 	.byte	0x04, 0x17
        /*000a*/ 	.short	(.L_9 - .L_8)
.L_8:
        /*000c*/ 	.word	0x00000000
        /*0010*/ 	.short	0x0008
        /*0012*/ 	.short	0x0028
        /*0014*/ 	.byte	0x00, 0xf5, 0x21, 0x00


	//----- nvinfo : EIATTR_KPARAM_INFO
	.align		4
.L_9:
        /*0018*/ 	.byte	0x04, 0x17
        /*001a*/ 	.short	(.L_11 - .L_10)
.L_10:
        /*001c*/ 	.word	0x00000000
        /*0020*/ 	.short	0x0007
        /*0022*/ 	.short	0x0024
        /*0024*/ 	.byte	0x00, 0xf0, 0x11, 0x00


	//----- nvinfo : EIATTR_KPARAM_INFO
	.align		4
.L_11:
        /*0028*/ 	.byte	0x04, 0x17
        /*002a*/ 	.short	(.L_13 - .L_12)
.L_12:
        /*002c*/ 	.word	0x00000000
        /*0030*/ 	.short	0x0006
        /*0032*/ 	.short	0x0020
        /*0034*/ 	.byte	0x00, 0xf0, 0x11, 0x00


	//----- nvinfo : EIATTR_KPARAM_INFO
	.align		4
.L_13:
        /*0038*/ 	.byte	0x04, 0x17
        /*003a*/ 	.short	(.L_15 - .L_14)
.L_14:
        /*003c*/ 	.word	0x00000000
        /*0040*/ 	.short	0x0005
        /*0042*/ 	.short	0x001c
        /*0044*/ 	.byte	0x00, 0xf0, 0x11, 0x00


	//----- nvinfo : EIATTR_KPARAM_INFO
	.align		4
.L_15:
        /*0048*/ 	.byte	0x04, 0x17
        /*004a*/ 	.short	(.L_17 - .L_16)
.L_16:
        /*004c*/ 	.word	0x00000000
        /*0050*/ 	.short	0x0004
        /*0052*/ 	.short	0x0018
        /*0054*/ 	.byte	0x00, 0xf0, 0x11, 0x00


	//----- nvinfo : EIATTR_KPARAM_INFO
	.align		4
.L_17:
        /*0058*/ 	.byte	0x04, 0x17
        /*005a*/ 	.short	(.L_19 - .L_18)
.L_18:
        /*005c*/ 	.word	0x00000000
        /*0060*/ 	.short	0x0003
        /*0062*/ 	.short	0x0014
        /*0064*/ 	.byte	0x00, 0xf0, 0x11, 0x00


	//----- nvinfo : EIATTR_KPARAM_INFO
	.align		4
.L_19:
        /*0068*/ 	.byte	0x04, 0x17
        /*006a*/ 	.short	(.L_21 - .L_20)
.L_20:
        /*006c*/ 	.word	0x00000000
        /*0070*/ 	.short	0x0002
        /*0072*/ 	.short	0x0010
        /*0074*/ 	.byte	0x00, 0xf0, 0x11, 0x00


	//----- nvinfo : EIATTR_KPARAM_INFO
	.align		4
.L_21:
        /*0078*/ 	.byte	0x04, 0x17
        /*007a*/ 	.short	(.L_23 - .L_22)
.L_22:
        /*007c*/ 	.word	0x00000000
        /*0080*/ 	.short	0x0001
        /*0082*/ 	.short	0x0008
        /*0084*/ 	.byte	0x00, 0xf5, 0x21, 0x00


	//----- nvinfo : EIATTR_KPARAM_INFO
	.align		4
.L_23:
        /*0088*/ 	.byte	0x04, 0x17
        /*008a*/ 	.short	(.L_25 - .L_24)
.L_24:
        /*008c*/ 	.word	0x00000000
        /*0090*/ 	.short	0x0000
        /*0092*/ 	.short	0x0000
        /*0094*/ 	.byte	0x00, 0xf5, 0x21, 0x00


	//----- nvinfo : EIATTR_SPARSE_MMA_MASK
	.align		4
.L_25:
        /*0098*/ 	.byte	0x03, 0x50
        /*009a*/ 	.short	0x0000


	//----- nvinfo : EIATTR_MAXREG_COUNT
	.align		4
        /*009c*/ 	.byte	0x03, 0x1b
        /*009e*/ 	.short	0x00ff


	//----- nvinfo : EIATTR_NUM_BARRIERS
	.align		4
        /*00a0*/ 	.byte	0x02, 0x4c
        /*00a2*/ 	.byte	0x01
	.zero		1


	//----- nvinfo : EIATTR_MERCURY_ISA_VERSION
	.align		4
        /*00a4*/ 	.byte	0x03, 0x5f
        /*00a6*/ 	.short	0x0101


	//----- nvinfo : EIATTR_VRC_CTA_INIT_COUNT
	.align		4
        /*00a8*/ 	.byte	0x02, 0x4a
	.zero		1
	.zero		1


	//----- nvinfo : EIATTR_EXIT_INSTR_OFFSETS
	.align		4
        /*00ac*/ 	.byte	0x04, 0x1c
        /*00ae*/ 	.short	(.L_27 - .L_26)


	//   ....[0]....
.L_26:
        /*00b0*/ 	.word	0x00001390


	//   ....[1]....
        /*00b4*/ 	.word	0x00001440


	//----- nvinfo : EIATTR_CBANK_PARAM_SIZE
	.align		4
.L_27:
        /*00b8*/ 	.byte	0x03, 0x19
        /*00ba*/ 	.short	0x0030


	//----- nvinfo : EIATTR_PARAM_CBANK
	.align		4
        /*00bc*/ 	.byte	0x04, 0x0a
        /*00be*/ 	.short	(.L_29 - .L_28)
	.align		4
.L_28:
        /*00c0*/ 	.word	index@(.nv.constant0._Z19LinearSVMEvaluationPfS_fiiiiiS_)
        /*00c4*/ 	.short	0x0380
        /*00c6*/ 	.short	0x0030


	//----- nvinfo : EIATTR_SW_WAR
	.align		4
.L_29:
        /*00c8*/ 	.byte	0x04, 0x36
        /*00ca*/ 	.short	(.L_31 - .L_30)
.L_30:
        /*00cc*/ 	.word	0x00000008
.L_31:


//--------------------- .nv.callgraph             --------------------------
	.section	.nv.callgraph,"",@"SHT_CUDA_CALLGRAPH"
	.align	4
	.sectionentsize	8
	.align		4
        /*0000*/ 	.word	0x00000000
	.align		4
        /*0004*/ 	.word	0xffffffff
	.align		4
        /*0008*/ 	.word	0x00000000
	.align		4
        /*000c*/ 	.word	0xfffffffe
	.align		4
        /*0010*/ 	.word	0x00000000
	.align		4
        /*0014*/ 	.word	0xfffffffd
	.align		4
        /*0018*/ 	.word	0x00000000
	.align		4
        /*001c*/ 	.word	0xfffffffc


//--------------------- .text._Z19LinearSVMEvaluationPfS_fiiiiiS_ --------------------------
	.section	.text._Z19LinearSVMEvaluationPfS_fiiiiiS_,"ax",@progbits
	.align	128
        .global         _Z19LinearSVMEvaluationPfS_fiiiiiS_
        .type           _Z19LinearSVMEvaluationPfS_fiiiiiS_,@function
        .size           _Z19LinearSVMEvaluationPfS_fiiiiiS_,(.L_x_9 - _Z19LinearSVMEvaluationPfS_fiiiiiS_)
        .other          _Z19LinearSVMEvaluationPfS_fiiiiiS_,@"STO_CUDA_ENTRY STV_DEFAULT"
_Z19LinearSVMEvaluationPfS_fiiiiiS_:
.text._Z19LinearSVMEvaluationPfS_fiiiiiS_:
[----:B------:R-:W-:Y:S01]  /*0000*/  LDC R1, c[0x0][0x37c] ;  /* 0x0000df00ff017b82 */ /* 0x000fe20000000800 */
[----:B------:R-:W0:Y:S01]  /*0010*/  LDCU UR5, c[0x0][0x3a4] ;  /* 0x00007480ff0577ac */ /* 0x000e220008000800 */
[----:B------:R-:W1:Y:S06]  /*0020*/  S2R R0, SR_TID.X ;  /* 0x0000000000007919 */ /* 0x000e6c0000002100 */
[----:B------:R-:W2:Y:S01]  /*0030*/  S2UR UR6, SR_CgaCtaId ;  /* 0x00000000000679c3 */ /* 0x000ea20000008800 */
[----:B------:R-:W0:Y:S01]  /*0040*/  LDCU UR7, c[0x0][0x39c] ;  /* 0x00007380ff0777ac */ /* 0x000e220008000800 */
[----:B------:R-:W3:Y:S01]  /*0050*/  LDCU UR10, c[0x0][0x360] ;  /* 0x00006c00ff0a77ac */ /* 0x000ee20008000800 */
[----:B------:R-:W-:Y:S01]  /*0060*/  UMOV UR4, 0x400 ;  /* 0x0000040000047882 */ /* 0x000fe20000000000 */
[----:B------:R-:W4:Y:S01]  /*0070*/  LDCU.64 UR8, c[0x0][0x358] ;  /* 0x00006b00ff0877ac */ /* 0x000f220008000a00 */
[----:B0-----:R-:W-:-:S04]  /*0080*/  UIMAD UR5, UR5, UR7, URZ ;  /* 0x00000007050572a4 */ /* 0x001fc8000f8e02ff */
[----:B------:R-:W-:Y:S01]  /*0090*/  UISETP.GE.AND UP0, UPT, UR5, 0x1, UPT ;  /* 0x000000010500788c */ /* 0x000fe2000bf06270 */
[----:B---3--:R-:W-:Y:S01]  /*00a0*/  MOV R3, UR10 ;  /* 0x0000000a00037c02 */ /* 0x008fe20008000f00 */
[----:B--2---:R-:W-:-:S06]  /*00b0*/  ULEA UR4, UR6, UR4, 0x18 ;  /* 0x0000000406047291 */ /* 0x004fcc000f8ec0ff */
[----:B-1----:R-:W-:Y:S01]  /*00c0*/  LEA R2, R0, UR4, 0x2 ;  /* 0x0000000400027c11 */ /* 0x002fe2000f8e10ff */
[----:B----4-:R-:W-:Y:S06]  /*00d0*/  BRA.U !UP0, `(.L_x_0) ;  /* 0x0000001108747547 */ /* 0x010fec000b800000 */
[----:B------:R-:W-:Y:S01]  /*00e0*/  UISETP.GE.U32.AND UP0, UPT, UR5, 0x10, UPT ;  /* 0x000000100500788c */ /* 0x000fe2000bf06070 */
[----:B------:R-:W-:-:S08]  /*00f0*/  UMOV UR4, URZ ;  /* 0x000000ff00047c82 */ /* 0x000fd00008000000 */
[----:B------:R-:W-:Y:S05]  /*0100*/  BRA.U !UP0, `(.L_x_1) ;  /* 0x00000009085c7547 */ /* 0x000fea000b800000 */
[----:B------:R-:W-:Y:S01]  /*0110*/  ULOP3.LUT UR4, UR5, 0x7ffffff0, URZ, 0xc0, !UPT ;  /* 0x7ffffff005047892 */ /* 0x000fe2000f8ec0ff */
[CC--:B------:R-:W-:Y:S01]  /*0120*/  IADD3 R19, PT, PT, R3.reuse, R0.reuse, RZ ;  /* 0x0000000003137210 */ /* 0x0c0fe20007ffe0ff */
[C-C-:B------:R-:W-:Y:S01]  /*0130*/  IMAD R6, R3.reuse, 0x3, R0.reuse ;  /* 0x0000000303067824 */ /* 0x140fe200078e0200 */
[CC--:B------:R-:W-:Y:S01]  /*0140*/  LEA R4, R3.reuse, R0.reuse, 0x1 ;  /* 0x0000000003047211 */ /* 0x0c0fe200078e08ff */
[C-C-:B------:R-:W-:Y:S01]  /*0150*/  IMAD R10, R3.reuse, 0x5, R0.reuse ;  /* 0x00000005030a7824 */ /* 0x140fe200078e0200 */
[CC--:B------:R-:W-:Y:S01]  /*0160*/  LEA R8, R3.reuse, R0.reuse, 0x2 ;  /* 0x0000000003087211 */ /* 0x0c0fe200078e10ff */
[C-C-:B------:R-:W-:Y:S01]  /*0170*/  IMAD R12, R3.reuse, 0x6, R0.reuse ;  /* 0x00000006030c7824 */ /* 0x140fe200078e0200 */
[CC--:B------:R-:W-:Y:S01]  /*0180*/  LEA R16, R3.reuse, R0.reuse, 0x3 ;  /* 0x0000000003107211 */ /* 0x0c0fe200078e18ff */
[C-C-:B------:R-:W-:Y:S01]  /*0190*/  IMAD R14, R3.reuse, 0x7, R0.reuse ;  /* 0x00000007030e7824 */ /* 0x140fe200078e0200 */
[----:B------:R-:W-:Y:S01]  /*01a0*/  MOV R17, R0 ;  /* 0x0000000000117202 */ /* 0x000fe20000000f00 */
[C-C-:B------:R-:W-:Y:S01]  /*01b0*/  IMAD R18, R3.reuse, 0x9, R0.reuse ;  /* 0x0000000903127824 */ /* 0x140fe200078e0200 */
[----:B------:R-:W-:Y:S01]  /*01c0*/  UIADD3 UR6, UPT, UPT, -UR4, URZ, URZ ;  /* 0x000000ff04067290 */ /* 0x000fe2000fffe1ff */
[----:B------:R-:W-:-:S02]  /*01d0*/  IMAD R5, R3, 0xa, R0 ;  /* 0x0000000a03057824 */ /* 0x000fc400078e0200 */
[C-C-:B------:R-:W-:Y:S02]  /*01e0*/  IMAD R7, R3.reuse, 0xb, R0.reuse ;  /* 0x0000000b03077824 */ /* 0x140fe400078e0200 */
[C-C-:B------:R-:W-:Y:S02]  /*01f0*/  IMAD R9, R3.reuse, 0xc, R0.reuse ;  /* 0x0000000c03097824 */ /* 0x140fe400078e0200 */
[C-C-:B------:R-:W-:Y:S02]  /*0200*/  IMAD R11, R3.reuse, 0xd, R0.reuse ;  /* 0x0000000d030b7824 */ /* 0x140fe400078e0200 */
[C-C-:B------:R-:W-:Y:S02]  /*0210*/  IMAD R13, R3.reuse, 0xe, R0.reuse ;  /* 0x0000000e030d7824 */ /* 0x140fe400078e0200 */
[----:B------:R-:W-:-:S07]  /*0220*/  IMAD R15, R3, 0xf, R0 ;  /* 0x0000000f030f7824 */ /* 0x000fce00078e0200 */
.L_x_2:
[----:B------:R-:W0:Y:S08]  /*0230*/  LDC.64 R20, c[0x0][0x380] ;  /* 0x0000e000ff147b82 */ /* 0x000e300000000a00 */
[----:B-1----:R-:W1:Y:S01]  /*0240*/  LDC.64 R22, c[0x0][0x388] ;  /* 0x0000e200ff167b82 */ /* 0x002e620000000a00 */
[----:B0-----:R-:W-:-:S06]  /*0250*/  IMAD.WIDE.U32 R26, R17, 0x4, R20 ;  /* 0x00000004111a7825 */ /* 0x001fcc00078e0014 */
[----:B------:R-:W2:Y:S01]  /*0260*/  LDG.E R26, desc[UR8][R26.64] ;  /* 0x000000081a1a7981 */ /* 0x000ea2000c1e1900 */
[----:B-1----:R-:W-:-:S06]  /*0270*/  IMAD.WIDE.U32 R28, R17, 0x4, R22 ;  /* 0x00000004111c7825 */ /* 0x002fcc00078e0016 */
[----:B------:R-:W2:Y:S01]  /*0280*/  LDG.E R29, desc[UR8][R28.64] ;  /* 0x000000081c1d7981 */ /* 0x000ea2000c1e1900 */
[----:B------:R-:W-:-:S04]  /*0290*/  IMAD.WIDE.U32 R24, R19, 0x4, R20 ;  /* 0x0000000413187825 */ /* 0x000fc800078e0014 */
[----:B--2---:R-:W-:-:S05]  /*02a0*/  FMUL R29, R26, R29 ;  /* 0x0000001d1a1d7220 */ /* 0x004fca0000400000 */
[----:B------:R0:W-:Y:S01]  /*02b0*/  STS [R2], R29 ;  /* 0x0000001d02007388 */ /* 0x0001e20000000800 */
[----:B------:R-:W-:Y:S06]  /*02c0*/  BAR.SYNC.DEFER_BLOCKING 0x0 ;  /* 0x0000000000007b1d */ /* 0x000fec0000010000 */
[----:B------:R1:W2:Y:S02]  /*02d0*/  LDG.E R26, desc[UR8][R24.64] ;  /* 0x00000008181a7981 */ /* 0x0002a4000c1e1900 */
[----:B-1----:R-:W-:-:S06]  /*02e0*/  IMAD.WIDE.U32 R24, R19, 0x4, R22 ;  /* 0x0000000413187825 */ /* 0x002fcc00078e0016 */
[----:B------:R-:W2:Y:S01]  /*02f0*/  LDG.E R25, desc[UR8][R24.64] ;  /* 0x0000000818197981 */ /* 0x000ea2000c1e1900 */
[----:B0-----:R-:W-:-:S04]  /*0300*/  IMAD.WIDE.U32 R28, R4, 0x4, R22 ;  /* 0x00000004041c7825 */ /* 0x001fc800078e0016 */
[----:B--2---:R-:W-:-:S05]  /*0310*/  FMUL R27, R26, R25 ;  /* 0x000000191a1b7220 */ /* 0x004fca0000400000 */
[----:B------:R0:W-:Y:S01]  /*0320*/  STS [R2], R27 ;  /* 0x0000001b02007388 */ /* 0x0001e20000000800 */
[----:B------:R-:W-:Y:S01]  /*0330*/  BAR.SYNC.DEFER_BLOCKING 0x0 ;  /* 0x0000000000007b1d */ /* 0x000fe20000010000 */
[----:B0-----:R-:W-:-:S06]  /*0340*/  IMAD.WIDE.U32 R26, R4, 0x4, R20 ;  /* 0x00000004041a7825 */ /* 0x001fcc00078e0014 */
[----:B------:R-:W2:Y:S04]  /*0350*/  LDG.E R26, desc[UR8][R26.64] ;  /* 0x000000081a1a7981 */ /* 0x000ea8000c1e1900 */
        /* <DEDUP_REMOVED lines=79> */
[----:B--2---:R-:W-:Y:S01]  /*0850*/  FMUL R25, R26, R25 ;  /* 0x000000191a197220 */ /* 0x004fe20000400000 */
[----:B------:R-:W-:-:S04]  /*0860*/  IMAD.WIDE.U32 R26, R13, 0x4, R20 ;  /* 0x000000040d1a7825 */ /* 0x000fc800078e0014 */
[----:B------:R0:W-:Y:S01]  /*0870*/  STS [R2], R25 ;  /* 0x0000001902007388 */ /* 0x0001e20000000800 */
[----:B------:R-:W-:Y:S06]  /*0880*/  BAR.SYNC.DEFER_BLOCKING 0x0 ;  /* 0x0000000000007b1d */ /* 0x000fec0000010000 */
[----:B------:R-:W2:Y:S04]  /*0890*/  LDG.E R26, desc[UR8][R26.64] ;  /* 0x000000081a1a7981 */ /* 0x000ea8000c1e1900 */
[----:B------:R-:W2:Y:S01]  /*08a0*/  LDG.E R29, desc[UR8][R28.64] ;  /* 0x000000081c1d7981 */ /* 0x000ea2000c1e1900 */
[----:B------:R-:W-:-:S04]  /*08b0*/  IMAD.WIDE.U32 R20, R15, 0x4, R20 ;  /* 0x000000040f147825 */ /* 0x000fc800078e0014 */
[----:B------:R-:W-:-:S04]  /*08c0*/  IMAD.WIDE.U32 R22, R15, 0x4, R22 ;  /* 0x000000040f167825 */ /* 0x000fc800078e0016 */
[----:B--2---:R-:W-:-:S05]  /*08d0*/  FMUL R29, R26, R29 ;  /* 0x0000001d1a1d7220 */ /* 0x004fca0000400000 */
[----:B------:R1:W-:Y:S01]  /*08e0*/  STS [R2], R29 ;  /* 0x0000001d02007388 */ /* 0x0003e20000000800 */
[----:B------:R-:W-:Y:S06]  /*08f0*/  BAR.SYNC.DEFER_BLOCKING 0x0 ;  /* 0x0000000000007b1d */ /* 0x000fec0000010000 */
[----:B------:R-:W0:Y:S04]  /*0900*/  LDG.E R20, desc[UR8][R20.64] ;  /* 0x0000000814147981 */ /* 0x000e28000c1e1900 */
[----:B------:R-:W0:Y:S01]  /*0910*/  LDG.E R23, desc[UR8][R22.64] ;  /* 0x0000000816177981 */ /* 0x000e22000c1e1900 */
[----:B------:R-:W-:Y:S01]  /*0920*/  UIADD3 UR6, UPT, UPT, UR6, 0x10, URZ ;  /* 0x0000001006067890 */ /* 0x000fe2000fffe0ff */
[----:B------:R-:W-:-:S02]  /*0930*/  LEA R19, R3, R19, 0x4 ;  /* 0x0000001303137211 */ /* 0x000fc400078e20ff */
[C---:B------:R-:W-:Y:S01]  /*0940*/  LEA R4, R3.reuse, R4, 0x4 ;  /* 0x0000000403047211 */ /* 0x040fe200078e20ff */
[----:B------:R-:W-:Y:S01]  /*0950*/  UISETP.NE.AND UP0, UPT, UR6, URZ, UPT ;  /* 0x000000ff0600728c */ /* 0x000fe2000bf05270 */
[C---:B------:R-:W-:Y:S02]  /*0960*/  LEA R6, R3.reuse, R6, 0x4 ;  /* 0x0000000603067211 */ /* 0x040fe400078e20ff */
[C---:B------:R-:W-:Y:S02]  /*0970*/  LEA R8, R3.reuse, R8, 0x4 ;  /* 0x0000000803087211 */ /* 0x040fe400078e20ff */
[C---:B------:R-:W-:Y:S02]  /*0980*/  LEA R10, R3.reuse, R10, 0x4 ;  /* 0x0000000a030a7211 */ /* 0x040fe400078e20ff */
[C---:B------:R-:W-:Y:S02]  /*0990*/  LEA R12, R3.reuse, R12, 0x4 ;  /* 0x0000000c030c7211 */ /* 0x040fe400078e20ff */
[----:B------:R-:W-:-:S02]  /*09a0*/  LEA R14, R3, R14, 0x4 ;  /* 0x0000000e030e7211 */ /* 0x000fc400078e20ff */
[C---:B------:R-:W-:Y:S02]  /*09b0*/  LEA R16, R3.reuse, R16, 0x4 ;  /* 0x0000001003107211 */ /* 0x040fe400078e20ff */
[C---:B------:R-:W-:Y:S02]  /*09c0*/  LEA R18, R3.reuse, R18, 0x4 ;  /* 0x0000001203127211 */ /* 0x040fe400078e20ff */
[C---:B------:R-:W-:Y:S02]  /*09d0*/  LEA R5, R3.reuse, R5, 0x4 ;  /* 0x0000000503057211 */ /* 0x040fe400078e20ff */
[C---:B------:R-:W-:Y:S02]  /*09e0*/  LEA R7, R3.reuse, R7, 0x4 ;  /* 0x0000000703077211 */ /* 0x040fe400078e20ff */
[C---:B------:R-:W-:Y:S02]  /*09f0*/  LEA R9, R3.reuse, R9, 0x4 ;  /* 0x0000000903097211 */ /* 0x040fe400078e20ff */
[----:B------:R-:W-:-:S02]  /*0a00*/  LEA R11, R3, R11, 0x4 ;  /* 0x0000000b030b7211 */ /* 0x000fc400078e20ff */
[C---:B------:R-:W-:Y:S02]  /*0a10*/  LEA R13, R3.reuse, R13, 0x4 ;  /* 0x0000000d030d7211 */ /* 0x040fe400078e20ff */
[C---:B------:R-:W-:Y:S02]  /*0a20*/  LEA R15, R3.reuse, R15, 0x4 ;  /* 0x0000000f030f7211 */ /* 0x040fe400078e20ff */
[----:B------:R-:W-:Y:S01]  /*0a30*/  LEA R17, R3, R17, 0x4 ;  /* 0x0000001103117211 */ /* 0x000fe200078e20ff */
[----:B0-----:R-:W-:-:S05]  /*0a40*/  FMUL R25, R20, R23 ;  /* 0x0000001714197220 */ /* 0x001fca0000400000 */
[----:B------:R1:W-:Y:S01]  /*0a50*/  STS [R2], R25 ;  /* 0x0000001902007388 */ /* 0x0003e20000000800 */
[----:B------:R-:W-:Y:S06]  /*0a60*/  BAR.SYNC.DEFER_BLOCKING 0x0 ;  /* 0x0000000000007b1d */ /* 0x000fec0000010000 */
[----:B------:R-:W-:Y:S05]  /*0a70*/  BRA.U UP0, `(.L_x_2) ;  /* 0xfffffff500ec7547 */ /* 0x000fea000b83ffff */
.L_x_1:
[----:B------:R-:W-:-:S09]  /*0a80*/  ULOP3.LUT UP0, UR6, UR5, 0xf, URZ, 0xc0, !UPT ;  /* 0x0000000f05067892 */ /* 0x000fd2000f80c0ff */
[----:B------:R-:W-:Y:S05]  /*0a90*/  BRA.U !UP0, `(.L_x_0) ;  /* 0x0000000908047547 */ /* 0x000fea000b800000 */
[----:B------:R-:W-:Y:S02]  /*0aa0*/  UISETP.GE.U32.AND UP0, UPT, UR6, 0x8, UPT ;  /* 0x000000080600788c */ /* 0x000fe4000bf06070 */
[----:B------:R-:W-:-:S04]  /*0ab0*/  ULOP3.LUT UR7, UR5, 0x7, URZ, 0xc0, !UPT ;  /* 0x0000000705077892 */ /* 0x000fc8000f8ec0ff */
[----:B------:R-:W-:-:S03]  /*0ac0*/  UISETP.NE.AND UP1, UPT, UR7, URZ, UPT ;  /* 0x000000ff0700728c */ /* 0x000fc6000bf25270 */
[----:B------:R-:W-:Y:S08]  /*0ad0*/  BRA.U !UP0, `(.L_x_3) ;  /* 0x00000005080c7547 */ /* 0x000ff0000b800000 */
[----:B------:R-:W0:Y:S01]  /*0ae0*/  LDC.64 R4, c[0x0][0x380] ;  /* 0x0000e000ff047b82 */ /* 0x000e220000000a00 */
[----:B------:R-:W-:-:S07]  /*0af0*/  IMAD R13, R3, UR4, R0 ;  /* 0x00000004030d7c24 */ /* 0x000fce000f8e0200 */
[----:B------:R-:W2:Y:S01]  /*0b00*/  LDC.64 R6, c[0x0][0x388] ;  /* 0x0000e200ff067b82 */ /* 0x000ea20000000a00 */
[----:B0-----:R-:W-:-:S06]  /*0b10*/  IMAD.WIDE.U32 R8, R13, 0x4, R4 ;  /* 0x000000040d087825 */ /* 0x001fcc00078e0004 */
[----:B------:R-:W3:Y:S01]  /*0b20*/  LDG.E R8, desc[UR8][R8.64] ;  /* 0x0000000808087981 */ /* 0x000ee2000c1e1900 */
[----:B--2---:R-:W-:-:S06]  /*0b30*/  IMAD.WIDE.U32 R10, R13, 0x4, R6 ;  /* 0x000000040d0a7825 */ /* 0x004fcc00078e0006 */
[----:B------:R-:W3:Y:S01]  /*0b40*/  LDG.E R11, desc[UR8][R10.64] ;  /* 0x000000080a0b7981 */ /* 0x000ee2000c1e1900 */
[----:B------:R-:W-:-:S05]  /*0b50*/  IADD3 R19, PT, PT, R3, R13, RZ ;  /* 0x0000000d03137210 */ /* 0x000fca0007ffe0ff */
[----:B------:R-:W-:-:S04]  /*0b60*/  IMAD.WIDE.U32 R12, R19, 0x4, R4 ;  /* 0x00000004130c7825 */ /* 0x000fc800078e0004 */
[----:B------:R-:W-:-:S04]  /*0b70*/  IMAD.WIDE.U32 R14, R19, 0x4, R6 ;  /* 0x00000004130e7825 */ /* 0x000fc800078e0006 */
[----:B---3--:R-:W-:-:S05]  /*0b80*/  FMUL R17, R8, R11 ;  /* 0x0000000b08117220 */ /* 0x008fca0000400000 */
[----:B------:R0:W-:Y:S01]  /*0b90*/  STS [R2], R17 ;  /* 0x0000001102007388 */ /* 0x0001e20000000800 */
[----:B------:R-:W-:Y:S06]  /*0ba0*/  BAR.SYNC.DEFER_BLOCKING 0x0 ;  /* 0x0000000000007b1d */ /* 0x000fec0000010000 */
[----:B------:R-:W2:Y:S04]  /*0bb0*/  LDG.E R12, desc[UR8][R12.64] ;  /* 0x000000080c0c7981 */ /* 0x000ea8000c1e1900 */
[----:B------:R-:W2:Y:S01]  /*0bc0*/  LDG.E R15, desc[UR8][R14.64] ;  /* 0x000000080e0f7981 */ /* 0x000ea2000c1e1900 */
[----:B------:R-:W-:-:S05]  /*0bd0*/  IADD3 R21, PT, PT, R3, R19, RZ ;  /* 0x0000001303157210 */ /* 0x000fca0007ffe0ff */
[----:B------:R-:W-:-:S04]  /*0be0*/  IMAD.WIDE.U32 R8, R21, 0x4, R4 ;  /* 0x0000000415087825 */ /* 0x000fc800078e0004 */
[----:B------:R-:W-:-:S04]  /*0bf0*/  IMAD.WIDE.U32 R10, R21, 0x4, R6 ;  /* 0x00000004150a7825 */ /* 0x000fc800078e0006 */
[----:B--2---:R-:W-:-:S05]  /*0c00*/  FMUL R19, R12, R15 ;  /* 0x0000000f0c137220 */ /* 0x004fca0000400000 */
[----:B------:R2:W-:Y:S01]  /*0c10*/  STS [R2], R19 ;  /* 0x0000001302007388 */ /* 0x0005e20000000800 */
[----:B------:R-:W-:Y:S06]  /*0c20*/  BAR.SYNC.DEFER_BLOCKING 0x0 ;  /* 0x0000000000007b1d */ /* 0x000fec0000010000 */
[----:B------:R-:W0:Y:S04]  /*0c30*/  LDG.E R8, desc[UR8][R8.64] ;  /* 0x0000000808087981 */ /* 0x000e28000c1e1900 */
[----:B------:R-:W0:Y:S01]  /*0c40*/  LDG.E R11, desc[UR8][R10.64] ;  /* 0x000000080a0b7981 */ /* 0x000e22000c1e1900 */
[----:B------:R-:W-:-:S05]  /*0c50*/  IADD3 R21, PT, PT, R3, R21, RZ ;  /* 0x0000001503157210 */ /* 0x000fca0007ffe0ff */
[----:B------:R-:W-:-:S04]  /*0c60*/  IMAD.WIDE.U32 R12, R21, 0x4, R4 ;  /* 0x00000004150c7825 */ /* 0x000fc800078e0004 */
[----:B------:R-:W-:-:S04]  /*0c70*/  IMAD.WIDE.U32 R14, R21, 0x4, R6 ;  /* 0x00000004150e7825 */ /* 0x000fc800078e0006 */
[----:B0-----:R-:W-:-:S05]  /*0c80*/  FMUL R17, R8, R11 ;  /* 0x0000000b08117220 */ /* 0x001fca0000400000 */
        /* <DEDUP_REMOVED lines=36> */
[----:B------:R-:W-:Y:S01]  /*0ed0*/  UIADD3 UR4, UPT, UPT, UR4, 0x8, URZ ;  /* 0x0000000804047890 */ /* 0x000fe2000fffe0ff */
[----:B--2---:R-:W-:-:S05]  /*0ee0*/  FMUL R15, R4, R7 ;  /* 0x00000007040f7220 */ /* 0x004fca0000400000 */
[----:B------:R0:W-:Y:S01]  /*0ef0*/  STS [R2], R15 ;  /* 0x0000000f02007388 */ /* 0x0001e20000000800 */
[----:B------:R-:W-:Y:S06]  /*0f00*/  BAR.SYNC.DEFER_BLOCKING 0x0 ;  /* 0x0000000000007b1d */ /* 0x000fec0000010000 */
.L_x_3:
[----:B------:R-:W-:Y:S05]  /*0f10*/  BRA.U !UP1, `(.L_x_0) ;  /* 0x0000000109e47547 */ /* 0x000fea000b800000 */
[----:B------:R-:W-:Y:S02]  /*0f20*/  UISETP.GE.U32.AND UP0, UPT, UR7, 0x4, UPT ;  /* 0x000000040700788c */ /* 0x000fe4000bf06070 */
[----:B------:R-:W-:-:S04]  /*0f30*/  ULOP3.LUT UR5, UR5, 0x3, URZ, 0xc0, !UPT ;  /* 0x0000000305057892 */ /* 0x000fc8000f8ec0ff */
[----:B------:R-:W-:-:S03]  /*0f40*/  UISETP.NE.AND UP1, UPT, UR5, URZ, UPT ;  /* 0x000000ff0500728c */ /* 0x000fc6000bf25270 */
[----:B------:R-:W-:Y:S08]  /*0f50*/  BRA.U !UP0, `(.L_x_4) ;  /* 0x00000001088c7547 */ /* 0x000ff0000b800000 */
[----:B------:R-:W2:Y:S01]  /*0f60*/  LDC.64 R6, c[0x0][0x380] ;  /* 0x0000e000ff067b82 */ /* 0x000ea20000000a00 */
[----:B0-----:R-:W-:-:S07]  /*0f70*/  IMAD R13, R3, UR4, R0 ;  /* 0x00000004030d7c24 */ /* 0x001fce000f8e0200 */
[----:B------:R-:W0:Y:S01]  /*0f80*/  LDC.64 R4, c[0x0][0x388] ;  /* 0x0000e200ff047b82 */ /* 0x000e220000000a00 */
[----:B--2---:R-:W-:-:S06]  /*0f90*/  IMAD.WIDE.U32 R8, R13, 0x4, R6 ;  /* 0x000000040d087825 */ /* 0x004fcc00078e0006 */
[----:B------:R-:W2:Y:S01]  /*0fa0*/  LDG.E R8, desc[UR8][R8.64] ;  /* 0x0000000808087981 */ /* 0x000ea2000c1e1900 */
[----:B0-----:R-:W-:-:S06]  /*0fb0*/  IMAD.WIDE.U32 R10, R13, 0x4, R4 ;  /* 0x000000040d0a7825 */ /* 0x001fcc00078e0004 */
[----:B------:R-:W2:Y:S01]  /*0fc0*/  LDG.E R11, desc[UR8][R10.64] ;  /* 0x000000080a0b7981 */ /* 0x000ea2000c1e1900 */
[----:B------:R-:W-:-:S05]  /*0fd0*/  IADD3 R19, PT, PT, R3, R13, RZ ;  /* 0x0000000d03137210 */ /* 0x000fca0007ffe0ff */
[----:B------:R-:W-:-:S04]  /*0fe0*/  IMAD.WIDE.U32 R12, R19, 0x4, R6 ;  /* 0x00000004130c7825 */ /* 0x000fc800078e0006 */
[----:B------:R-:W-:-:S04]  /*0ff0*/  IMAD.WIDE.U32 R14, R19, 0x4, R4 ;  /* 0x00000004130e7825 */ /* 0x000fc800078e0004 */
[----:B--2---:R-:W-:-:S05]  /*1000*/  FMUL R17, R8, R11 ;  /* 0x0000000b08117220 */ /* 0x004fca0000400000 */
[----:B------:R2:W-:Y:S01]  /*1010*/  STS [R2], R17 ;  /* 0x0000001102007388 */ /* 0x0005e20000000800 */
[----:B------:R-:W-:Y:S06]  /*1020*/  BAR.SYNC.DEFER_BLOCKING 0x0 ;  /* 0x0000000000007b1d */ /* 0x000fec0000010000 */
[----:B------:R-:W3:Y:S04]  /*1030*/  LDG.E R12, desc[UR8][R12.64] ;  /* 0x000000080c0c7981 */ /* 0x000ee8000c1e1900 */
[----:B------:R-:W3:Y:S01]  /*1040*/  LDG.E R15, desc[UR8][R14.64] ;  /* 0x000000080e0f7981 */ /* 0x000ee2000c1e1900 */
[----:B------:R-:W-:-:S05]  /*1050*/  IADD3 R21, PT, PT, R3, R19, RZ ;  /* 0x0000001303157210 */ /* 0x000fca0007ffe0ff */
[----:B------:R-:W-:-:S04]  /*1060*/  IMAD.WIDE.U32 R8, R21, 0x4, R6 ;  /* 0x0000000415087825 */ /* 0x000fc800078e0006 */
[----:B------:R-:W-:-:S04]  /*1070*/  IMAD.WIDE.U32 R10, R21, 0x4, R4 ;  /* 0x00000004150a7825 */ /* 0x000fc800078e0004 */
[----:B---3--:R-:W-:-:S05]  /*1080*/  FMUL R19, R12, R15 ;  /* 0x0000000f0c137220 */ /* 0x008fca0000400000 */
        /* <DEDUP_REMOVED lines=12> */
[----:B------:R-:W-:Y:S01]  /*1150*/  UIADD3 UR4, UPT, UPT, UR4, 0x4, URZ ;  /* 0x0000000404047890 */ /* 0x000fe2000fffe0ff */
[----:B---3--:R-:W-:-:S05]  /*1160*/  FMUL R15, R6, R5 ;  /* 0x00000005060f7220 */ /* 0x008fca0000400000 */
[----:B------:R2:W-:Y:S01]  /*1170*/  STS [R2], R15 ;  /* 0x0000000f02007388 */ /* 0x0005e20000000800 */
[----:B------:R-:W-:Y:S06]  /*1180*/  BAR.SYNC.DEFER_BLOCKING 0x0 ;  /* 0x0000000000007b1d */ /* 0x000fec0000010000 */
.L_x_4:
[----:B------:R-:W-:Y:S05]  /*1190*/  BRA.U !UP1, `(.L_x_0) ;  /* 0x0000000109447547 */ /* 0x000fea000b800000 */
[----:B------:R-:W-:Y:S01]  /*11a0*/  IMAD R4, R3, UR4, R0 ;  /* 0x0000000403047c24 */ /* 0x000fe2000f8e0200 */
[----:B------:R-:W3:Y:S03]  /*11b0*/  LDCU.128 UR12, c[0x0][0x380] ;  /* 0x00007000ff0c77ac */ /* 0x000ee60008000c00 */
[----:B------:R-:W-:Y:S01]  /*11c0*/  IMAD.WIDE.U32 R4, R4, 0x4, RZ ;  /* 0x0000000404047825 */ /* 0x000fe200078e00ff */
[----:B------:R-:W-:-:S12]  /*11d0*/  UIADD3 UR5, UPT, UPT, -UR5, URZ, URZ ;  /* 0x000000ff05057290 */ /* 0x000fd8000fffe1ff */
.L_x_5:
[C---:B---3--:R-:W-:Y:S02]  /*11e0*/  IADD3 R8, P1, PT, R4.reuse, UR14, RZ ;  /* 0x0000000e04087c10 */ /* 0x048fe4000ff3e0ff */
[----:B------:R-:W-:Y:S02]  /*11f0*/  IADD3 R6, P0, PT, R4, UR12, RZ ;  /* 0x0000000c04067c10 */ /* 0x000fe4000ff1e0ff */
[C---:B------:R-:W-:Y:S02]  /*1200*/  IADD3.X R9, PT, PT, R5.reuse, UR15, RZ, P1, !PT ;  /* 0x0000000f05097c10 */ /* 0x040fe40008ffe4ff */
[----:B------:R-:W-:-:S04]  /*1210*/  IADD3.X R7, PT, PT, R5, UR13, RZ, P0, !PT ;  /* 0x0000000d05077c10 */ /* 0x000fc800087fe4ff */
[----:B------:R-:W3:Y:S04]  /*1220*/  LDG.E R9, desc[UR8][R8.64] ;  /* 0x0000000808097981 */ /* 0x000ee8000c1e1900 */
[----:B------:R-:W3:Y:S01]  /*1230*/  LDG.E R6, desc[UR8][R6.64] ;  /* 0x0000000806067981 */ /* 0x000ee2000c1e1900 */
[----:B------:R-:W-:-:S04]  /*1240*/  UIADD3 UR5, UPT, UPT, UR5, 0x1, URZ ;  /* 0x0000000105057890 */ /* 0x000fc8000fffe0ff */
[----:B------:R-:W-:Y:S01]  /*1250*/  UISETP.NE.AND UP0, UPT, UR5, URZ, UPT ;  /* 0x000000ff0500728c */ /* 0x000fe2000bf05270 */
[----:B------:R-:W-:-:S04]  /*1260*/  IMAD.WIDE.U32 R4, R3, 0x4, R4 ;  /* 0x0000000403047825 */ /* 0x000fc800078e0004 */
[----:B---34-:R-:W-:-:S05]  /*1270*/  FMUL R11, R6, R9 ;  /* 0x00000009060b7220 */ /* 0x018fca0000400000 */
[----:B------:R4:W-:Y:S01]  /*1280*/  STS [R2], R11 ;  /* 0x0000000b02007388 */ /* 0x0009e20000000800 */
[----:B------:R-:W-:Y:S06]  /*1290*/  BAR.SYNC.DEFER_BLOCKING 0x0 ;  /* 0x0000000000007b1d */ /* 0x000fec0000010000 */
[----:B------:R-:W-:Y:S05]  /*12a0*/  BRA.U UP0, `(.L_x_5) ;  /* 0xfffffffd00cc7547 */ /* 0x000fea000b83ffff */
.L_x_0:
[----:B------:R-:W-:Y:S02]  /*12b0*/  ISETP.GE.U32.AND P1, PT, R3, 0x2, PT ;  /* 0x000000020300780c */ /* 0x000fe40003f26070 */
[----:B------:R-:W-:-:S11]  /*12c0*/  ISETP.NE.AND P0, PT, R0, RZ, PT ;  /* 0x000000ff0000720c */ /* 0x000fd60003f05270 */
[----:B------:R-:W-:Y:S05]  /*12d0*/  @!P1 BRA `(.L_x_6) ;  /* 0x00000000002c9947 */ /* 0x000fea0003800000 */
.L_x_7:
[----:B------:R-:W-:-:S04]  /*12e0*/  SHF.R.U32.HI R7, RZ, 0x1, R3 ;  /* 0x00000001ff077819 */ /* 0x000fc80000011603 */
[----:B------:R-:W-:-:S13]  /*12f0*/  ISETP.GE.U32.AND P1, PT, R0, R7, PT ;  /* 0x000000070000720c */ /* 0x000fda0003f26070 */
[----:B------:R-:W-:Y:S01]  /*1300*/  @!P1 LEA R4, R7, R2, 0x2 ;  /* 0x0000000207049211 */ /* 0x000fe200078e10ff */
[----:B------:R-:W-:Y:S05]  /*1310*/  @!P1 LDS R5, [R2] ;  /* 0x0000000002059984 */ /* 0x000fea0000000800 */
[----:B------:R-:W3:Y:S02]  /*1320*/  @!P1 LDS R4, [R4] ;  /* 0x0000000004049984 */ /* 0x000ee40000000800 */
[----:B---3--:R-:W-:-:S05]  /*1330*/  @!P1 FADD R5, R4, R5 ;  /* 0x0000000504059221 */ /* 0x008fca0000000000 */
[----:B------:R3:W-:Y:S01]  /*1340*/  @!P1 STS [R2], R5 ;  /* 0x0000000502009388 */ /* 0x0007e20000000800 */
[----:B------:R-:W-:Y:S01]  /*1350*/  BAR.SYNC.DEFER_BLOCKING 0x0 ;  /* 0x0000000000007b1d */ /* 0x000fe20000010000 */
[----:B------:R-:W-:Y:S02]  /*1360*/  ISETP.GT.U32.AND P1, PT, R3, 0x3, PT ;  /* 0x000000030300780c */ /* 0x000fe40003f24070 */
[----:B------:R-:W-:-:S11]  /*1370*/  MOV R3, R7 ;  /* 0x0000000700037202 */ /* 0x000fd60000000f00 */
[----:B---3--:R-:W-:Y:S05]  /*1380*/  @P1 BRA `(.L_x_7) ;  /* 0xfffffffc00d41947 */ /* 0x008fea000383ffff */
.L_x_6:
[----:B------:R-:W-:Y:S05]  /*1390*/  @P0 EXIT ;  /* 0x000000000000094d */ /* 0x000fea0003800000 */
[----:B------:R-:W3:Y:S01]  /*13a0*/  S2UR UR5, SR_CgaCtaId ;  /* 0x00000000000579c3 */ /* 0x000ee20000008800 */
[----:B------:R-:W-:-:S07]  /*13b0*/  UMOV UR4, 0x400 ;  /* 0x0000040000047882 */ /* 0x000fce0000000000 */
[----:B------:R-:W5:Y:S08]  /*13c0*/  LDC.64 R6, c[0x0][0x390] ;  /* 0x0000e400ff067b82 */ /* 0x000f700000000a00 */
[----:B012-4-:R-:W5:Y:S01]  /*13d0*/  LDC.64 R2, c[0x0][0x3a8] ;  /* 0x0000ea00ff027b82 */ /* 0x017f620000000a00 */
[----:B---3--:R-:W-:-:S09]  /*13e0*/  ULEA UR4, UR5, UR4, 0x18 ;  /* 0x0000000405047291 */ /* 0x008fd2000f8ec0ff */
[----:B------:R-:W0:Y:S01]  /*13f0*/  LDS R5, [UR4] ;  /* 0x00000004ff057984 */ /* 0x000e220008000800 */
[----:B-----5:R-:W-:-:S04]  /*1400*/  IMAD.WIDE R2, R7, 0x4, R2 ;  /* 0x0000000407027825 */ /* 0x020fc800078e0202 */
[----:B0-----:R-:W-:-:S05]  /*1410*/  FADD R5, R5, R6 ;  /* 0x0000000605057221 */ /* 0x001fca0000000000 */
[----:B------:R-:W-:Y:S04]  /*1420*/  STS [UR4], R5 ;  /* 0x00000005ff007988 */ /* 0x000fe80008000804 */
[----:B------:R-:W-:Y:S01]  /*1430*/  STG.E desc[UR8][R2.64], R5 ;  /* 0x0000000502007986 */ /* 0x000fe2000c101908 */
[----:B------:R-:W-:Y:S05]  /*1440*/  EXIT ;  /* 0x000000000000794d */ /* 0x000fea0003800000 */
.L_x_8:
[----:B------:R-:W-:-:S00]  /*1450*/  BRA `(.L_x_8) ;  /* 0xfffffffc00fc7947 */ /* 0x000fc0000383ffff */
[----:B------:R-:W-:-:S00]  /*1460*/  NOP ;  /* 0x0000000000007918 */ /* 0x000fc00000000000 */
        /* <DEDUP_REMOVED lines=9> */
.L_x_9:


//--------------------- .nv.shared._Z19LinearSVMEvaluationPfS_fiiiiiS_ --------------------------
	.section	.nv.shared._Z19LinearSVMEvaluationPfS_fiiiiiS_,"aw",@nobits
	.sectionflags	@""
	.align	4
.nv.shared._Z19LinearSVMEvaluationPfS_fiiiiiS_:
	.zero		1040


//--------------------- .nv.shared.reserved.0     --------------------------
	.section	.nv.shared.reserved.0,"aw",@nobits
	.weak		__nv_reservedSMEM_offset_0_alias
	.size		__nv_reservedSMEM_offset_0_alias, 0, 64
	.other		__nv_reservedSMEM_offset_0_alias,@"STO_CUDA_RESERVED_SHARED STV_DEFAULT"
__nv_reservedSMEM_offset_0_alias:
	.zero		0
	.zero		64


//--------------------- .nv.constant0._Z19LinearSVMEvaluationPfS_fiiiiiS_ --------------------------
	.section	.nv.constant0._Z19LinearSVMEvaluationPfS_fiiiiiS_,"a",@progbits
	.sectionflags	@""
	.align	4
.nv.constant0._Z19LinearSVMEvaluationPfS_fiiiiiS_:
	.zero		944


//--------------------- SYMBOLS --------------------------

	.type		.nv.reservedSmem.offset0,@object
	.size		.nv.reservedSmem.offset0,0x4
	.type		.nv.reservedSmem.cap,@object
	.size		.nv.reservedSmem.cap,0x4
